//
// Generated by NVIDIA NVVM Compiler
//
// Compiler Build ID: CL-36424714
// Cuda compilation tools, release 13.0, V13.0.88
// Based on NVVM 20.0.0
//

.version 9.0
.target sm_100
.address_size 64

	// .globl	_Z9GPUmatmuliPdS_S_

.visible .entry _Z9GPUmatmuliPdS_S_(
	.param .u32 _Z9GPUmatmuliPdS_S__param_0,
	.param .u64 .ptr .align 1 _Z9GPUmatmuliPdS_S__param_1,
	.param .u64 .ptr .align 1 _Z9GPUmatmuliPdS_S__param_2,
	.param .u64 .ptr .align 1 _Z9GPUmatmuliPdS_S__param_3
)
{
	.reg .pred 	%p<12>;
	.reg .b32 	%r<50>;
	.reg .b64 	%rd<57>;
	.reg .b64 	%fd<55>;

	ld.param.u32 	%r22, [_Z9GPUmatmuliPdS_S__param_0];
	ld.param.u64 	%rd6, [_Z9GPUmatmuliPdS_S__param_1];
	ld.param.u64 	%rd7, [_Z9GPUmatmuliPdS_S__param_2];
	ld.param.u64 	%rd5, [_Z9GPUmatmuliPdS_S__param_3];
	cvta.to.global.u64 	%rd1, %rd7;
	cvta.to.global.u64 	%rd2, %rd6;
	mov.u32 	%r44, %tid.x;
	mul.lo.s32 	%r2, %r22, %r22;
	setp.ge.u32 	%p1, %r44, %r2;
	setp.lt.s32 	%p2, %r22, 1;
	or.pred  	%p3, %p1, %p2;
	@%p3 bra 	$L__BB0_14;
	and.b32  	%r3, %r22, 7;
	add.s32 	%r4, %r3, -1;
	and.b32  	%r5, %r22, 3;
	and.b32  	%r6, %r22, 2147483640;
	and.b32  	%r7, %r22, 1;
	neg.s32 	%r8, %r6;
	mov.u32 	%r9, %ntid.x;
	cvta.to.global.u64 	%rd3, %rd5;
$L__BB0_2:
	setp.lt.u32 	%p4, %r22, 8;
	div.u32 	%r11, %r44, %r22;
	mul.wide.u32 	%rd8, %r44, 8;
	add.s64 	%rd4, %rd3, %rd8;
	ld.global.f64 	%fd52, [%rd4];
	mov.b32 	%r48, 0;
	@%p4 bra 	$L__BB0_5;
	mov.b32 	%r46, 0;
	mov.u32 	%r45, %r8;
$L__BB0_4:
	.pragma "nounroll";
	add.s32 	%r25, %r11, %r46;
	mul.wide.u32 	%rd9, %r25, 8;
	add.s64 	%rd10, %rd2, %rd9;
	ld.global.f64 	%fd9, [%rd10];
	mad.lo.s32 	%r26, %r46, %r22, %r11;
	mul.wide.u32 	%rd11, %r26, 8;
	add.s64 	%rd12, %rd1, %rd11;
	ld.global.f64 	%fd10, [%rd12];
	fma.rn.f64 	%fd11, %fd9, %fd10, %fd52;
	st.global.f64 	[%rd4], %fd11;
	ld.global.f64 	%fd12, [%rd10+8];
	add.s32 	%r27, %r26, %r22;
	mul.wide.u32 	%rd13, %r27, 8;
	add.s64 	%rd14, %rd1, %rd13;
	ld.global.f64 	%fd13, [%rd14];
	fma.rn.f64 	%fd14, %fd12, %fd13, %fd11;
	st.global.f64 	[%rd4], %fd14;
	ld.global.f64 	%fd15, [%rd10+16];
	add.s32 	%r28, %r27, %r22;
	mul.wide.u32 	%rd15, %r28, 8;
	add.s64 	%rd16, %rd1, %rd15;
	ld.global.f64 	%fd16, [%rd16];
	fma.rn.f64 	%fd17, %fd15, %fd16, %fd14;
	st.global.f64 	[%rd4], %fd17;
	ld.global.f64 	%fd18, [%rd10+24];
	add.s32 	%r29, %r28, %r22;
	mul.wide.u32 	%rd17, %r29, 8;
	add.s64 	%rd18, %rd1, %rd17;
	ld.global.f64 	%fd19, [%rd18];
	fma.rn.f64 	%fd20, %fd18, %fd19, %fd17;
	st.global.f64 	[%rd4], %fd20;
	ld.global.f64 	%fd21, [%rd10+32];
	add.s32 	%r30, %r29, %r22;
	mul.wide.u32 	%rd19, %r30, 8;
	add.s64 	%rd20, %rd1, %rd19;
	ld.global.f64 	%fd22, [%rd20];
	fma.rn.f64 	%fd23, %fd21, %fd22, %fd20;
	st.global.f64 	[%rd4], %fd23;
	ld.global.f64 	%fd24, [%rd10+40];
	add.s32 	%r31, %r30, %r22;
	mul.wide.u32 	%rd21, %r31, 8;
	add.s64 	%rd22, %rd1, %rd21;
	ld.global.f64 	%fd25, [%rd22];
	fma.rn.f64 	%fd26, %fd24, %fd25, %fd23;
	st.global.f64 	[%rd4], %fd26;
	ld.global.f64 	%fd27, [%rd10+48];
	add.s32 	%r32, %r31, %r22;
	mul.wide.u32 	%rd23, %r32, 8;
	add.s64 	%rd24, %rd1, %rd23;
	ld.global.f64 	%fd28, [%rd24];
	fma.rn.f64 	%fd29, %fd27, %fd28, %fd26;
	st.global.f64 	[%rd4], %fd29;
	ld.global.f64 	%fd30, [%rd10+56];
	add.s32 	%r33, %r32, %r22;
	mul.wide.u32 	%rd25, %r33, 8;
	add.s64 	%rd26, %rd1, %rd25;
	ld.global.f64 	%fd31, [%rd26];
	fma.rn.f64 	%fd52, %fd30, %fd31, %fd29;
	st.global.f64 	[%rd4], %fd52;
	add.s32 	%r46, %r46, 8;
	add.s32 	%r45, %r45, 8;
	setp.ne.s32 	%p5, %r45, 0;
	mov.u32 	%r48, %r6;
	@%p5 bra 	$L__BB0_4;
$L__BB0_5:
	setp.eq.s32 	%p6, %r3, 0;
	@%p6 bra 	$L__BB0_13;
	setp.lt.u32 	%p7, %r4, 3;
	@%p7 bra 	$L__BB0_8;
	add.s32 	%r34, %r11, %r48;
	mul.wide.u32 	%rd27, %r34, 8;
	add.s64 	%rd28, %rd2, %rd27;
	ld.global.f64 	%fd32, [%rd28];
	mad.lo.s32 	%r35, %r48, %r22, %r11;
	mul.wide.u32 	%rd29, %r35, 8;
	add.s64 	%rd30, %rd1, %rd29;
	ld.global.f64 	%fd33, [%rd30];
	fma.rn.f64 	%fd34, %fd32, %fd33, %fd52;
	st.global.f64 	[%rd4], %fd34;
	cvt.u64.u32 	%rd31, %r11;
	cvt.u64.u32 	%rd32, %r48;
	add.s64 	%rd33, %rd31, %rd32;
	shl.b64 	%rd34, %rd33, 3;
	add.s64 	%rd35, %rd2, %rd34;
	ld.global.f64 	%fd35, [%rd35+8];
	add.s32 	%r36, %r35, %r22;
	mul.wide.u32 	%rd36, %r36, 8;
	add.s64 	%rd37, %rd1, %rd36;
	ld.global.f64 	%fd36, [%rd37];
	fma.rn.f64 	%fd37, %fd35, %fd36, %fd34;
	st.global.f64 	[%rd4], %fd37;
	ld.global.f64 	%fd38, [%rd35+16];
	add.s32 	%r37, %r36, %r22;
	mul.wide.u32 	%rd38, %r37, 8;
	add.s64 	%rd39, %rd1, %rd38;
	ld.global.f64 	%fd39, [%rd39];
	fma.rn.f64 	%fd40, %fd38, %fd39, %fd37;
	st.global.f64 	[%rd4], %fd40;
	ld.global.f64 	%fd41, [%rd35+24];
	add.s32 	%r38, %r37, %r22;
	mul.wide.u32 	%rd40, %r38, 8;
	add.s64 	%rd41, %rd1, %rd40;
	ld.global.f64 	%fd42, [%rd41];
	fma.rn.f64 	%fd52, %fd41, %fd42, %fd40;
	st.global.f64 	[%rd4], %fd52;
	add.s32 	%r48, %r48, 4;
$L__BB0_8:
	setp.eq.s32 	%p8, %r5, 0;
	@%p8 bra 	$L__BB0_13;
	setp.eq.s32 	%p9, %r5, 1;
	@%p9 bra 	$L__BB0_11;
	add.s32 	%r39, %r11, %r48;
	mul.wide.u32 	%rd42, %r39, 8;
	add.s64 	%rd43, %rd2, %rd42;
	ld.global.f64 	%fd43, [%rd43];
	mad.lo.s32 	%r40, %r48, %r22, %r11;
	mul.wide.u32 	%rd44, %r40, 8;
	add.s64 	%rd45, %rd1, %rd44;
	ld.global.f64 	%fd44, [%rd45];
	fma.rn.f64 	%fd45, %fd43, %fd44, %fd52;
	st.global.f64 	[%rd4], %fd45;
	cvt.u64.u32 	%rd46, %r11;
	cvt.u64.u32 	%rd47, %r48;
	add.s64 	%rd48, %rd46, %rd47;
	shl.b64 	%rd49, %rd48, 3;
	add.s64 	%rd50, %rd2, %rd49;
	ld.global.f64 	%fd46, [%rd50+8];
	add.s32 	%r41, %r40, %r22;
	mul.wide.u32 	%rd51, %r41, 8;
	add.s64 	%rd52, %rd1, %rd51;
	ld.global.f64 	%fd47, [%rd52];
	fma.rn.f64 	%fd52, %fd46, %fd47, %fd45;
	st.global.f64 	[%rd4], %fd52;
	add.s32 	%r48, %r48, 2;
$L__BB0_11:
	setp.eq.s32 	%p10, %r7, 0;
	@%p10 bra 	$L__BB0_13;
	add.s32 	%r42, %r11, %r48;
	mul.wide.u32 	%rd53, %r42, 8;
	add.s64 	%rd54, %rd2, %rd53;
	ld.global.f64 	%fd48, [%rd54];
	mad.lo.s32 	%r43, %r48, %r22, %r11;
	mul.wide.u32 	%rd55, %r43, 8;
	add.s64 	%rd56, %rd1, %rd55;
	ld.global.f64 	%fd49, [%rd56];
	fma.rn.f64 	%fd50, %fd48, %fd49, %fd52;
	st.global.f64 	[%rd4], %fd50;
$L__BB0_13:
	add.s32 	%r44, %r44, %r9;
	setp.lt.u32 	%p11, %r44, %r2;
	@%p11 bra 	$L__BB0_2;
$L__BB0_14:
	ret;

}


// ===== COMPILED SASS (sm_100) =====

	.target	sm_100

	.elftype	@"ET_EXEC"


//--------------------- .note.nv.tkinfo           --------------------------
	.section	.note.nv.tkinfo,"",@"SHT_NOTE"
	.sectionflags	@"SHF_NOTE_NV_TKINFO"
	.tkinfo
        /*0018*/ 	.word	0x00000002
        /*0030*/ 	.string	""
        /*0030*/ 	.string	"ptxas"
        /*0030*/ 	.string	"Cuda compilation tools, release 13.0, V13.0.88"
        /*0030*/ 	.string	"Build cuda_13.0.r13.0/compiler.36424714_0"
        /*0030*/ 	.string	"-arch sm_100 -m 64 "



//--------------------- .note.nv.cuinfo           --------------------------
	.section	.note.nv.cuinfo,"",@"SHT_NOTE"
	.sectionflags	@"SHF_NOTE_NV_CUINFO"
        /*0018*/ 	.short	0x0002
        /*001a*/ 	.short	0x0064
        /*001c*/ 	.short	0x0082
	.zero		2


//--------------------- .nv.info                  --------------------------
	.section	.nv.info,"",@"SHT_CUDA_INFO"
	.align	4


	//----- nvinfo : EIATTR_REGCOUNT
	.align		4
        /*0000*/ 	.byte	0x04, 0x2f
        /*0002*/ 	.short	(.L_1 - .L_0)
	.align		4
.L_0:
        /*0004*/ 	.word	index@(_Z9GPUmatmuliPdS_S_)
        /*0008*/ 	.word	0x00000020


	//----- nvinfo : EIATTR_FRAME_SIZE
	.align		4
.L_1:
        /*000c*/ 	.byte	0x04, 0x11
        /*000e*/ 	.short	(.L_3 - .L_2)
	.align		4
.L_2:
        /*0010*/ 	.word	index@(_Z9GPUmatmuliPdS_S_)
        /*0014*/ 	.word	0x00000000


	//----- nvinfo : EIATTR_MIN_STACK_SIZE
	.align		4
.L_3:
        /*0018*/ 	.byte	0x04, 0x12
        /*001a*/ 	.short	(.L_5 - .L_4)
	.align		4
.L_4:
        /*001c*/ 	.word	index@(_Z9GPUmatmuliPdS_S_)
        /*0020*/ 	.word	0x00000000
.L_5:


//--------------------- .nv.compat                --------------------------
	.section	.nv.compat,"",@"SHT_CUDA_COMPAT_INFO"
	.align	4
        /*0000*/ 	.byte	0x02, 0x09, 0x00, 0x00, 0x02, 0x02, 0x01, 0x00, 0x02, 0x05, 0x05, 0x00, 0x03, 0x07, 0x01, 0x01
        /*0010*/ 	.byte	0x02, 0x03, 0x00, 0x00, 0x02, 0x06, 0x01, 0x00, 0x04, 0x0b, 0x08, 0x00, 0x01, 0x00, 0x00, 0x00
        /*0020*/ 	.byte	0x00, 0x00, 0x00, 0x00


//--------------------- .nv.info._Z9GPUmatmuliPdS_S_ --------------------------
	.section	.nv.info._Z9GPUmatmuliPdS_S_,"",@"SHT_CUDA_INFO"
	.sectionflags	@""
	.align	4


	//----- nvinfo : EIATTR_CUDA_API_VERSION
	.align		4
        /*0000*/ 	.byte	0x04, 0x37
        /*0002*/ 	.short	(.L_7 - .L_6)
.L_6:
        /*0004*/ 	.word	0x00000082


	//----- nvinfo : EIATTR_KPARAM_INFO
	.align		4
.L_7:
        /*0008*/ 	.byte	0x04, 0x17
        /*000a*/ 	.short	(.L_9 - .L_8)
.L_8:
        /*000c*/ 	.word	0x00000000
        /*0010*/ 	.short	0x0003
        /*0012*/ 	.short	0x0018
        /*0014*/ 	.byte	0x00, 0xf5, 0x21, 0x00


	//----- nvinfo : EIATTR_KPARAM_INFO
	.align		4
.L_9:
        /*0018*/ 	.byte	0x04, 0x17
        /*001a*/ 	.short	(.L_11 - .L_10)
.L_10:
        /*001c*/ 	.word	0x00000000
        /*0020*/ 	.short	0x0002
        /*0022*/ 	.short	0x0010
        /*0024*/ 	.byte	0x00, 0xf5, 0x21, 0x00


	//----- nvinfo : EIATTR_KPARAM_INFO
	.align		4
.L_11:
        /*0028*/ 	.byte	0x04, 0x17
        /*002a*/ 	.short	(.L_13 - .L_12)
.L_12:
        /*002c*/ 	.word	0x00000000
        /*0030*/ 	.short	0x0001
        /*0032*/ 	.short	0x0008
        /*0034*/ 	.byte	0x00, 0xf5, 0x21, 0x00


	//----- nvinfo : EIATTR_KPARAM_INFO
	.align		4
.L_13:
        /*0038*/ 	.byte	0x04, 0x17
        /*003a*/ 	.short	(.L_15 - .L_14)
.L_14:
        /*003c*/ 	.word	0x00000000
        /*0040*/ 	.short	0x0000
        /*0042*/ 	.short	0x0000
        /*0044*/ 	.byte	0x00, 0xf0, 0x11, 0x00


	//----- nvinfo : EIATTR_SPARSE_MMA_MASK
	.align		4
.L_15:
        /*0048*/ 	.byte	0x03, 0x50
        /*004a*/ 	.short	0x0000


	//----- nvinfo : EIATTR_MAXREG_COUNT
	.align		4
        /*004c*/ 	.byte	0x03, 0x1b
        /*004e*/ 	.short	0x00ff


	//----- nvinfo : EIATTR_MERCURY_ISA_VERSION
	.align		4
        /*0050*/ 	.byte	0x03, 0x5f
        /*0052*/ 	.short	0x0101


	//----- nvinfo : EIATTR_VRC_CTA_INIT_COUNT
	.align		4
        /*0054*/ 	.byte	0x02, 0x4a
	.zero		1
	.zero		1


	//----- nvinfo : EIATTR_EXIT_INSTR_OFFSETS
	.align		4
        /*0058*/ 	.byte	0x04, 0x1c
        /*005a*/ 	.short	(.L_17 - .L_16)


	//   ....[0]....
.L_16:
        /*005c*/ 	.word	0x00000060


	//   ....[1]....
        /*0060*/ 	.word	0x00000b10


	//----- nvinfo : EIATTR_CRS_STACK_SIZE
	.align		4
.L_17:
        /*0064*/ 	.byte	0x04, 0x1e
        /*0066*/ 	.short	(.L_19 - .L_18)
.L_18:
        /*0068*/ 	.word	0x00000000


	//----- nvinfo : EIATTR_CBANK_PARAM_SIZE
	.align		4
.L_19:
        /*006c*/ 	.byte	0x03, 0x19
        /*006e*/ 	.short	0x0020


	//----- nvinfo : EIATTR_PARAM_CBANK
	.align		4
        /*0070*/ 	.byte	0x04, 0x0a
        /*0072*/ 	.short	(.L_21 - .L_20)
	.align		4
.L_20:
        /*0074*/ 	.word	index@(.nv.constant0._Z9GPUmatmuliPdS_S_)
        /*0078*/ 	.short	0x0380
        /*007a*/ 	.short	0x0020


	//----- nvinfo : EIATTR_SW_WAR
	.align		4
.L_21:
        /*007c*/ 	.byte	0x04, 0x36
        /*007e*/ 	.short	(.L_23 - .L_22)
.L_22:
        /*0080*/ 	.word	0x00000008
.L_23:


//--------------------- .nv.callgraph             --------------------------
	.section	.nv.callgraph,"",@"SHT_CUDA_CALLGRAPH"
	.align	4
	.sectionentsize	8
	.align		4
        /*0000*/ 	.word	0x00000000
	.align		4
        /*0004*/ 	.word	0xffffffff
	.align		4
        /*0008*/ 	.word	0x00000000
	.align		4
        /*000c*/ 	.word	0xfffffffe
	.align		4
        /*0010*/ 	.word	0x00000000
	.align		4
        /*0014*/ 	.word	0xfffffffd
	.align		4
        /*0018*/ 	.word	0x00000000
	.align		4
        /*001c*/ 	.word	0xfffffffc


//--------------------- .text._Z9GPUmatmuliPdS_S_ --------------------------
	.section	.text._Z9GPUmatmuliPdS_S_,"ax",@progbits
	.align	128
        .global         _Z9GPUmatmuliPdS_S_
        .type           _Z9GPUmatmuliPdS_S_,@function
        .size           _Z9GPUmatmuliPdS_S_,(.L_x_7 - _Z9GPUmatmuliPdS_S_)
        .other          _Z9GPUmatmuliPdS_S_,@"STO_CUDA_ENTRY STV_DEFAULT"
_Z9GPUmatmuliPdS_S_:
.text._Z9GPUmatmuliPdS_S_:
[----:B------:R-:W-:Y:S01]  /*0000*/  LDC R1, c[0x0][0x37c] ;  /* 0x0000df00ff017b82 */ /* 0x000fe20000000800 */
[----:B------:R-:W0:Y:S07]  /*0010*/  S2R R5, SR_TID.X ;  /* 0x0000000000057919 */ /* 0x000e2e0000002100 */
[----:B------:R-:W1:Y:S02]  /*0020*/  LDC R4, c[0x0][0x380] ;  /* 0x0000e000ff047b82 */ /* 0x000e640000000800 */
[C---:B-1----:R-:W-:Y:S01]  /*0030*/  IMAD R0, R4.reuse, R4, RZ ;  /* 0x0000000404007224 */ /* 0x042fe200078e02ff */
[----:B------:R-:W-:-:S04]  /*0040*/  ISETP.GE.AND P0, PT, R4, 0x1, PT ;  /* 0x000000010400780c */ /* 0x000fc80003f06270 */
[----:B0-----:R-:W-:-:S13]  /*0050*/  ISETP.GE.U32.OR P0, PT, R5, R0, !P0 ;  /* 0x000000000500720c */ /* 0x001fda0004706470 */
[----:B------:R-:W-:Y:S05]  /*0060*/  @P0 EXIT ;  /* 0x000000000000094d */ /* 0x000fea0003800000 */
[----:B------:R-:W-:Y:S01]  /*0070*/  LOP3.LUT R2, R4, 0x7, RZ, 0xc0, !PT ;  /* 0x0000000704027812 */ /* 0x000fe200078ec0ff */
[----:B------:R-:W0:Y:S03]  /*0080*/  LDCU UR4, c[0x0][0x360] ;  /* 0x00006c00ff0477ac */ /* 0x000e260008000800 */
[----:B------:R-:W-:Y:S01]  /*0090*/  IADD3 R3, PT, PT, R2, -0x1, RZ ;  /* 0xffffffff02037810 */ /* 0x000fe20007ffe0ff */
[----:B------:R-:W1:Y:S03]  /*00a0*/  LDCU.64 UR6, c[0x0][0x358] ;  /* 0x00006b00ff0677ac */ /* 0x000e660008000a00 */
[----:B------:R-:W-:Y:S02]  /*00b0*/  ISETP.GE.U32.AND P0, PT, R3, 0x3, PT ;  /* 0x000000030300780c */ /* 0x000fe40003f06070 */
[----:B------:R-:W-:-:S02]  /*00c0*/  LOP3.LUT R3, R4, 0x7ffffff8, RZ, 0xc0, !PT ;  /* 0x7ffffff804037812 */ /* 0x000fc400078ec0ff */
[----:B------:R-:W-:-:S03]  /*00d0*/  LOP3.LUT R4, R4, 0x3, RZ, 0xc0, !PT ;  /* 0x0000000304047812 */ /* 0x000fc600078ec0ff */
[----:B------:R-:W-:-:S07]  /*00e0*/  IMAD.MOV R6, RZ, RZ, -R3 ;  /* 0x000000ffff067224 */ /* 0x000fce00078e0a03 */
.L_x_5:
[----:B0123--:R-:W2:Y:S08]  /*00f0*/  LDC.64 R10, c[0x0][0x398] ;  /* 0x0000e600ff0a7b82 */ /* 0x00feb00000000a00 */
[----:B------:R-:W3:Y:S01]  /*0100*/  LDC R8, c[0x0][0x380] ;  /* 0x0000e000ff087b82 */ /* 0x000ee20000000800 */
[----:B--2---:R-:W-:-:S05]  /*0110*/  IMAD.WIDE.U32 R10, R5, 0x8, R10 ;  /* 0x00000008050a7825 */ /* 0x004fca00078e000a */
[----:B-1---5:R1:W5:Y:S01]  /*0120*/  LDG.E.64 R26, desc[UR6][R10.64] ;  /* 0x000000060a1a7981 */ /* 0x022362000c1e1b00 */
[----:B------:R-:W-:Y:S01]  /*0130*/  MOV R20, RZ ;  /* 0x000000ff00147202 */ /* 0x000fe20000000f00 */
[----:B---3--:R-:W2:Y:S01]  /*0140*/  I2F.U32.RP R7, R8 ;  /* 0x0000000800077306 */ /* 0x008ea20000209000 */
[C---:B------:R-:W-:Y:S02]  /*0150*/  ISETP.GE.U32.AND P4, PT, R8.reuse, 0x8, PT ;  /* 0x000000080800780c */ /* 0x040fe40003f86070 */
[----:B------:R-:W-:-:S05]  /*0160*/  ISETP.NE.U32.AND P3, PT, R8, RZ, PT ;  /* 0x000000ff0800720c */ /* 0x000fca0003f65070 */
[----:B--2---:R-:W2:Y:S02]  /*0170*/  MUFU.RCP R7, R7 ;  /* 0x0000000700077308 */ /* 0x004ea40000001000 */
[----:B--2---:R-:W-:-:S06]  /*0180*/  IADD3 R12, PT, PT, R7, 0xffffffe, RZ ;  /* 0x0ffffffe070c7810 */ /* 0x004fcc0007ffe0ff */
[----:B------:R2:W3:Y:S02]  /*0190*/  F2I.FTZ.U32.TRUNC.NTZ R13, R12 ;  /* 0x0000000c000d7305 */ /* 0x0004e4000021f000 */
[----:B--2---:R-:W-:Y:S02]  /*01a0*/  HFMA2 R12, -RZ, RZ, 0, 0 ;  /* 0x00000000ff0c7431 */ /* 0x004fe400000001ff */
[----:B---3--:R-:W-:-:S04]  /*01b0*/  IMAD.MOV R9, RZ, RZ, -R13 ;  /* 0x000000ffff097224 */ /* 0x008fc800078e0a0d */
[----:B------:R-:W-:-:S04]  /*01c0*/  IMAD R9, R9, R8, RZ ;  /* 0x0000000809097224 */ /* 0x000fc800078e02ff */
[----:B------:R-:W-:-:S06]  /*01d0*/  IMAD.HI.U32 R14, R13, R9, R12 ;  /* 0x000000090d0e7227 */ /* 0x000fcc00078e000c */
[----:B------:R-:W-:-:S04]  /*01e0*/  IMAD.HI.U32 R9, R14, R5, RZ ;  /* 0x000000050e097227 */ /* 0x000fc800078e00ff */
[----:B------:R-:W-:-:S04]  /*01f0*/  IMAD.MOV R13, RZ, RZ, -R9 ;  /* 0x000000ffff0d7224 */ /* 0x000fc800078e0a09 */
[----:B------:R-:W-:Y:S02]  /*0200*/  IMAD R13, R8, R13, R5 ;  /* 0x0000000d080d7224 */ /* 0x000fe400078e0205 */
[----:B0-----:R-:W-:-:S03]  /*0210*/  VIADD R5, R5, UR4 ;  /* 0x0000000405057c36 */ /* 0x001fc60008000000 */
[----:B------:R-:W-:-:S13]  /*0220*/  ISETP.GE.U32.AND P1, PT, R13, R8, PT ;  /* 0x000000080d00720c */ /* 0x000fda0003f26070 */
[-C--:B------:R-:W-:Y:S02]  /*0230*/  @P1 IADD3 R13, PT, PT, R13, -R8.reuse, RZ ;  /* 0x800000080d0d1210 */ /* 0x080fe40007ffe0ff */
[----:B------:R-:W-:Y:S02]  /*0240*/  @P1 IADD3 R9, PT, PT, R9, 0x1, RZ ;  /* 0x0000000109091810 */ /* 0x000fe40007ffe0ff */
[----:B------:R-:W-:Y:S02]  /*0250*/  ISETP.GE.U32.AND P2, PT, R13, R8, PT ;  /* 0x000000080d00720c */ /* 0x000fe40003f46070 */
[----:B------:R-:W-:-:S11]  /*0260*/  ISETP.GE.U32.AND P1, PT, R5, R0, PT ;  /* 0x000000000500720c */ /* 0x000fd60003f26070 */
[----:B------:R-:W-:Y:S01]  /*0270*/  @P2 VIADD R9, R9, 0x1 ;  /* 0x0000000109092836 */ /* 0x000fe20000000000 */
[----:B------:R-:W-:Y:S01]  /*0280*/  @!P3 LOP3.LUT R9, RZ, R8, RZ, 0x33, !PT ;  /* 0x00000008ff09b212 */ /* 0x000fe200078e33ff */
[----:B-1----:R-:W-:Y:S06]  /*0290*/  @!P4 BRA `(.L_x_0) ;  /* 0x0000000000ecc947 */ /* 0x002fec0003800000 */
[----:B------:R-:W-:Y:S01]  /*02a0*/  IMAD.MOV.U32 R24, RZ, RZ, RZ ;  /* 0x000000ffff187224 */ /* 0x000fe200078e00ff */
[----:B------:R-:W-:-:S07]  /*02b0*/  MOV R7, R6 ;  /* 0x0000000600077202 */ /* 0x000fce0000000f00 */
.L_x_1:
[----:B------:R-:W0:Y:S01]  /*02c0*/  LDC.64 R12, c[0x0][0x388] ;  /* 0x0000e200ff0c7b82 */ /* 0x000e220000000a00 */
[----:B-1----:R-:W-:Y:S02]  /*02d0*/  IMAD.IADD R17, R9, 0x1, R24 ;  /* 0x0000000109117824 */ /* 0x002fe400078e0218 */
[----:B------:R-:W-:-:S05]  /*02e0*/  IMAD R25, R24, R8, R9 ;  /* 0x0000000818197224 */ /* 0x000fca00078e0209 */
[----:B------:R-:W1:Y:S01]  /*02f0*/  LDC.64 R14, c[0x0][0x390] ;  /* 0x0000e400ff0e7b82 */ /* 0x000e620000000a00 */
[----:B0-----:R-:W-:-:S05]  /*0300*/  IMAD.WIDE.U32 R12, R17, 0x8, R12 ;  /* 0x00000008110c7825 */ /* 0x001fca00078e000c */
[----:B------:R-:W2:Y:S01]  /*0310*/  LDG.E.64 R16, desc[UR6][R12.64] ;  /* 0x000000060c107981 */ /* 0x000ea2000c1e1b00 */
[----:B-1----:R-:W-:-:S05]  /*0320*/  IMAD.WIDE.U32 R20, R25, 0x8, R14 ;  /* 0x0000000819147825 */ /* 0x002fca00078e000e */
[----:B------:R-:W2:Y:S01]  /*0330*/  LDG.E.64 R22, desc[UR6][R20.64] ;  /* 0x0000000614167981 */ /* 0x000ea2000c1e1b00 */
[----:B------:R-:W-:-:S05]  /*0340*/  IADD3 R25, PT, PT, R25, R8, RZ ;  /* 0x0000000819197210 */ /* 0x000fca0007ffe0ff */
[----:B------:R-:W-:Y:S01]  /*0350*/  IMAD.WIDE.U32 R28, R25, 0x8, R14 ;  /* 0x00000008191c7825 */ /* 0x000fe200078e000e */
[----:B--2--5:R-:W-:-:S07]  /*0360*/  DFMA R22, R16, R22, R26 ;  /* 0x000000161016722b */ /* 0x024fce000000001a */
[----:B------:R0:W-:Y:S04]  /*0370*/  STG.E.64 desc[UR6][R10.64], R22 ;  /* 0x000000160a007986 */ /* 0x0001e8000c101b06 */
[----:B------:R-:W2:Y:S04]  /*0380*/  LDG.E.64 R18, desc[UR6][R28.64] ;  /* 0x000000061c127981 */ /* 0x000ea8000c1e1b00 */
[----:B------:R-:W2:Y:S01]  /*0390*/  LDG.E.64 R16, desc[UR6][R12.64+0x8] ;  /* 0x000008060c107981 */ /* 0x000ea2000c1e1b00 */
[----:B------:R-:W-:-:S04]  /*03a0*/  IMAD.IADD R25, R25, 0x1, R8 ;  /* 0x0000000119197824 */ /* 0x000fc800078e0208 */
[----:B------:R-:W-:Y:S01]  /*03b0*/  IMAD.WIDE.U32 R26, R25, 0x8, R14 ;  /* 0x00000008191a7825 */ /* 0x000fe200078e000e */
[----:B--2---:R-:W-:-:S07]  /*03c0*/  DFMA R18, R16, R18, R22 ;  /* 0x000000121012722b */ /* 0x004fce0000000016 */
[----:B------:R1:W-:Y:S04]  /*03d0*/  STG.E.64 desc[UR6][R10.64], R18 ;  /* 0x000000120a007986 */ /* 0x0003e8000c101b06 */
[----:B------:R-:W2:Y:S04]  /*03e0*/  LDG.E.64 R20, desc[UR6][R26.64] ;  /* 0x000000061a147981 */ /* 0x000ea8000c1e1b00 */
[----:B------:R-:W2:Y:S01]  /*03f0*/  LDG.E.64 R16, desc[UR6][R12.64+0x10] ;  /* 0x000010060c107981 */ /* 0x000ea2000c1e1b00 */
[----:B------:R-:W-:-:S05]  /*0400*/  IADD3 R25, PT, PT, R25, R8, RZ ;  /* 0x0000000819197210 */ /* 0x000fca0007ffe0ff */
[----:B0-----:R-:W-:Y:S01]  /*0410*/  IMAD.WIDE.U32 R22, R25, 0x8, R14 ;  /* 0x0000000819167825 */ /* 0x001fe200078e000e */
[----:B--2---:R-:W-:-:S07]  /*0420*/  DFMA R20, R16, R20, R18 ;  /* 0x000000141014722b */ /* 0x004fce0000000012 */
[----:B------:R0:W-:Y:S04]  /*0430*/  STG.E.64 desc[UR6][R10.64], R20 ;  /* 0x000000140a007986 */ /* 0x0001e8000c101b06 */
[----:B------:R-:W2:Y:S04]  /*0440*/  LDG.E.64 R22, desc[UR6][R22.64] ;  /* 0x0000000616167981 */ /* 0x000ea8000c1e1b00 */
[----:B------:R-:W2:Y:S01]  /*0450*/  LDG.E.64 R16, desc[UR6][R12.64+0x18] ;  /* 0x000018060c107981 */ /* 0x000ea2000c1e1b00 */
[----:B------:R-:W-:-:S04]  /*0460*/  IMAD.IADD R25, R25, 0x1, R8 ;  /* 0x0000000119197824 */ /* 0x000fc800078e0208 */
[----:B------:R-:W-:Y:S01]  /*0470*/  IMAD.WIDE.U32 R28, R25, 0x8, R14 ;  /* 0x00000008191c7825 */ /* 0x000fe200078e000e */
[----:B--2---:R-:W-:-:S07]  /*0480*/  DFMA R22, R16, R22, R20 ;  /* 0x000000161016722b */ /* 0x004fce0000000014 */
[----:B------:R2:W-:Y:S04]  /*0490*/  STG.E.64 desc[UR6][R10.64], R22 ;  /* 0x000000160a007986 */ /* 0x0005e8000c101b06 */
[----:B------:R-:W3:Y:S04]  /*04a0*/  LDG.E.64 R16, desc[UR6][R28.64] ;  /* 0x000000061c107981 */ /* 0x000ee8000c1e1b00 */
[----:B-1----:R-:W3:Y:S01]  /*04b0*/  LDG.E.64 R18, desc[UR6][R12.64+0x20] ;  /* 0x000020060c127981 */ /* 0x002ee2000c1e1b00 */
[----:B------:R-:W-:-:S05]  /*04c0*/  IADD3 R25, PT, PT, R25, R8, RZ ;  /* 0x0000000819197210 */ /* 0x000fca0007ffe0ff */
[----:B------:R-:W-:Y:S01]  /*04d0*/  IMAD.WIDE.U32 R26, R25, 0x8, R14 ;  /* 0x00000008191a7825 */ /* 0x000fe200078e000e */
[----:B---3--:R-:W-:-:S07]  /*04e0*/  DFMA R16, R18, R16, R22 ;  /* 0x000000101210722b */ /* 0x008fce0000000016 */
[----:B------:R1:W-:Y:S04]  /*04f0*/  STG.E.64 desc[UR6][R10.64], R16 ;  /* 0x000000100a007986 */ /* 0x0003e8000c101b06 */
[----:B------:R-:W3:Y:S04]  /*0500*/  LDG.E.64 R18, desc[UR6][R26.64] ;  /* 0x000000061a127981 */ /* 0x000ee8000c1e1b00 */
[----:B0-----:R-:W3:Y:S01]  /*0510*/  LDG.E.64 R20, desc[UR6][R12.64+0x28] ;  /* 0x000028060c147981 */ /* 0x001ee2000c1e1b00 */
[----:B------:R-:W-:Y:S01]  /*0520*/  IADD3 R25, PT, PT, R25, R8, RZ ;  /* 0x0000000819197210 */ /* 0x000fe20007ffe0ff */
[----:B---3--:R-:W-:-:S04]  /*0530*/  DFMA R18, R20, R18, R16 ;  /* 0x000000121412722b */ /* 0x008fc80000000010 */
[----:B------:R-:W-:-:S03]  /*0540*/  IMAD.WIDE.U32 R20, R25, 0x8, R14 ;  /* 0x0000000819147825 */ /* 0x000fc600078e000e */
[----:B------:R1:W-:Y:S04]  /*0550*/  STG.E.64 desc[UR6][R10.64], R18 ;  /* 0x000000120a007986 */ /* 0x0003e8000c101b06 */
[----:B------:R-:W3:Y:S04]  /*0560*/  LDG.E.64 R20, desc[UR6][R20.64] ;  /* 0x0000000614147981 */ /* 0x000ee8000c1e1b00 */
[----:B--2---:R-:W3:Y:S01]  /*0570*/  LDG.E.64 R22, desc[UR6][R12.64+0x30] ;  /* 0x000030060c167981 */ /* 0x004ee2000c1e1b00 */
[----:B------:R-:W-:-:S04]  /*0580*/  IMAD.IADD R25, R25, 0x1, R8 ;  /* 0x0000000119197824 */ /* 0x000fc800078e0208 */
[----:B------:R-:W-:Y:S01]  /*0590*/  IMAD.WIDE.U32 R14, R25, 0x8, R14 ;  /* 0x00000008190e7825 */ /* 0x000fe200078e000e */
[----:B---3--:R-:W-:-:S07]  /*05a0*/  DFMA R22, R22, R20, R18 ;  /* 0x000000141616722b */ /* 0x008fce0000000012 */
[----:B------:R1:W-:Y:S04]  /*05b0*/  STG.E.64 desc[UR6][R10.64], R22 ;  /* 0x000000160a007986 */ /* 0x0003e8000c101b06 */
[----:B------:R-:W2:Y:S04]  /*05c0*/  LDG.E.64 R26, desc[UR6][R12.64+0x38] ;  /* 0x000038060c1a7981 */ /* 0x000ea8000c1e1b00 */
[----:B------:R-:W2:Y:S01]  /*05d0*/  LDG.E.64 R14, desc[UR6][R14.64] ;  /* 0x000000060e0e7981 */ /* 0x000ea2000c1e1b00 */
[----:B------:R-:W-:-:S04]  /*05e0*/  IADD3 R7, PT, PT, R7, 0x8, RZ ;  /* 0x0000000807077810 */ /* 0x000fc80007ffe0ff */
[----:B------:R-:W-:Y:S02]  /*05f0*/  ISETP.NE.AND P2, PT, R7, RZ, PT ;  /* 0x000000ff0700720c */ /* 0x000fe40003f45270 */
[----:B------:R-:W-:Y:S01]  /*0600*/  IADD3 R24, PT, PT, R24, 0x8, RZ ;  /* 0x0000000818187810 */ /* 0x000fe20007ffe0ff */
[----:B--2---:R-:W-:-:S07]  /*0610*/  DFMA R26, R26, R14, R22 ;  /* 0x0000000e1a1a722b */ /* 0x004fce0000000016 */
[----:B------:R1:W-:Y:S03]  /*0620*/  STG.E.64 desc[UR6][R10.64], R26 ;  /* 0x0000001a0a007986 */ /* 0x0003e6000c101b06 */
[----:B------:R-:W-:Y:S05]  /*0630*/  @P2 BRA `(.L_x_1) ;  /* 0xfffffffc00202947 */ /* 0x000fea000383ffff */
[----:B------:R-:W-:-:S07]  /*0640*/  IMAD.MOV.U32 R20, RZ, RZ, R3 ;  /* 0x000000ffff147224 */ /* 0x000fce00078e0003 */
.L_x_0:
[----:B------:R-:W-:-:S13]  /*0650*/  ISETP.NE.AND P2, PT, R2, RZ, PT ;  /* 0x000000ff0200720c */ /* 0x000fda0003f45270 */
[----:B------:R-:W-:Y:S05]  /*0660*/  @!P2 BRA `(.L_x_2) ;  /* 0x000000040024a947 */ /* 0x000fea0003800000 */
[----:B------:R-:W-:Y:S01]  /*0670*/  ISETP.NE.AND P2, PT, R4, RZ, PT ;  /* 0x000000ff0400720c */ /* 0x000fe20003f45270 */
[----:B------:R-:W-:-:S12]  /*0680*/  @!P0 BRA `(.L_x_3) ;  /* 0x0000000000888947 */ /* 0x000fd80003800000 */
[----:B-1----:R-:W0:Y:S01]  /*0690*/  LDC.64 R18, c[0x0][0x388] ;  /* 0x0000e200ff127b82 */ /* 0x002e220000000a00 */
[----:B------:R-:W-:Y:S01]  /*06a0*/  IADD3 R13, PT, PT, R9, R20, RZ ;  /* 0x00000014090d7210 */ /* 0x000fe20007ffe0ff */
[----:B------:R-:W-:Y:S01]  /*06b0*/  IMAD R7, R20, R8, R9 ;  /* 0x0000000814077224 */ /* 0x000fe200078e0209 */
[----:B------:R-:W1:Y:S05]  /*06c0*/  LDCU.64 UR8, c[0x0][0x388] ;  /* 0x00007100ff0877ac */ /* 0x000e6a0008000a00 */
[----:B------:R-:W2:Y:S01]  /*06d0*/  LDC.64 R14, c[0x0][0x390] ;  /* 0x0000e400ff0e7b82 */ /* 0x000ea20000000a00 */
[----:B0-----:R-:W-:-:S06]  /*06e0*/  IMAD.WIDE.U32 R18, R13, 0x8, R18 ;  /* 0x000000080d127825 */ /* 0x001fcc00078e0012 */
[----:B------:R-:W3:Y:S01]  /*06f0*/  LDG.E.64 R18, desc[UR6][R18.64] ;  /* 0x0000000612127981 */ /* 0x000ee2000c1e1b00 */
[----:B--2---:R-:W-:-:S06]  /*0700*/  IMAD.WIDE.U32 R16, R7, 0x8, R14 ;  /* 0x0000000807107825 */ /* 0x004fcc00078e000e */
[----:B------:R-:W3:Y:S01]  /*0710*/  LDG.E.64 R16, desc[UR6][R16.64] ;  /* 0x0000000610107981 */ /* 0x000ee2000c1e1b00 */
[----:B------:R-:W-:Y:S01]  /*0720*/  IADD3 R13, P3, PT, R9, R20, RZ ;  /* 0x00000014090d7210 */ /* 0x000fe20007f7e0ff */
[----:B------:R-:W-:-:S03]  /*0730*/  IMAD.IADD R7, R7, 0x1, R8 ;  /* 0x0000000107077824 */ /* 0x000fc600078e0208 */
[----:B------:R-:W-:Y:S02]  /*0740*/  IADD3.X R22, PT, PT, RZ, RZ, RZ, P3, !PT ;  /* 0x000000ffff167210 */ /* 0x000fe40001ffe4ff */
[----:B-1----:R-:W-:Y:S01]  /*0750*/  LEA R12, P3, R13, UR8, 0x3 ;  /* 0x000000080d0c7c11 */ /* 0x002fe2000f8618ff */
[----:B------:R-:W-:-:S03]  /*0760*/  IMAD.WIDE.U32 R24, R7, 0x8, R14 ;  /* 0x0000000807187825 */ /* 0x000fc600078e000e */
[----:B------:R-:W-:Y:S01]  /*0770*/  LEA.HI.X R13, R13, UR9, R22, 0x3, P3 ;  /* 0x000000090d0d7c11 */ /* 0x000fe200098f1c16 */
[----:B---3-5:R-:W-:-:S07]  /*0780*/  DFMA R26, R18, R16, R26 ;  /* 0x00000010121a722b */ /* 0x028fce000000001a */
[----:B------:R0:W-:Y:S04]  /*0790*/  STG.E.64 desc[UR6][R10.64], R26 ;  /* 0x0000001a0a007986 */ /* 0x0001e8000c101b06 */
[----:B------:R-:W2:Y:S04]  /*07a0*/  LDG.E.64 R22, desc[UR6][R24.64] ;  /* 0x0000000618167981 */ /* 0x000ea8000c1e1b00 */
[----:B------:R-:W2:Y:S01]  /*07b0*/  LDG.E.64 R16, desc[UR6][R12.64+0x8] ;  /* 0x000008060c107981 */ /* 0x000ea2000c1e1b00 */
[----:B------:R-:W-:Y:S01]  /*07c0*/  IADD3 R7, PT, PT, R7, R8, RZ ;  /* 0x0000000807077210 */ /* 0x000fe20007ffe0ff */
[----:B--2---:R-:W-:-:S04]  /*07d0*/  DFMA R22, R16, R22, R26 ;  /* 0x000000161016722b */ /* 0x004fc8000000001a */
[----:B------:R-:W-:-:S03]  /*07e0*/  IMAD.WIDE.U32 R16, R7, 0x8, R14 ;  /* 0x0000000807107825 */ /* 0x000fc600078e000e */
[----:B------:R2:W-:Y:S04]  /*07f0*/  STG.E.64 desc[UR6][R10.64], R22 ;  /* 0x000000160a007986 */ /* 0x0005e8000c101b06 */
[----:B------:R-:W3:Y:S04]  /*0800*/  LDG.E.64 R16, desc[UR6][R16.64] ;  /* 0x0000000610107981 */ /* 0x000ee8000c1e1b00 */
[----:B------:R-:W3:Y:S01]  /*0810*/  LDG.E.64 R18, desc[UR6][R12.64+0x10] ;  /* 0x000010060c127981 */ /* 0x000ee2000c1e1b00 */
[----:B------:R-:W-:-:S05]  /*0820*/  IADD3 R7, PT, PT, R7, R8, RZ ;  /* 0x0000000807077210 */ /* 0x000fca0007ffe0ff */
[----:B------:R-:W-:Y:S01]  /*0830*/  IMAD.WIDE.U32 R14, R7, 0x8, R14 ;  /* 0x00000008070e7825 */ /* 0x000fe200078e000e */
[----:B---3--:R-:W-:-:S07]  /*0840*/  DFMA R18, R18, R16, R22 ;  /* 0x000000101212722b */ /* 0x008fce0000000016 */
[----:B------:R2:W-:Y:S04]  /*0850*/  STG.E.64 desc[UR6][R10.64], R18 ;  /* 0x000000120a007986 */ /* 0x0005e8000c101b06 */
[----:B0-----:R-:W3:Y:S04]  /*0860*/  LDG.E.64 R26, desc[UR6][R12.64+0x18] ;  /* 0x000018060c1a7981 */ /* 0x001ee8000c1e1b00 */
[----:B------:R-:W3:Y:S01]  /*0870*/  LDG.E.64 R14, desc[UR6][R14.64] ;  /* 0x000000060e0e7981 */ /* 0x000ee2000c1e1b00 */
[----:B------:R-:W-:Y:S01]  /*0880*/  VIADD R20, R20, 0x4 ;  /* 0x0000000414147836 */ /* 0x000fe20000000000 */
[----:B---3--:R-:W-:-:S07]  /*0890*/  DFMA R26, R26, R14, R18 ;  /* 0x0000000e1a1a722b */ /* 0x008fce0000000012 */
[----:B------:R2:W-:Y:S04]  /*08a0*/  STG.E.64 desc[UR6][R10.64], R26 ;  /* 0x0000001a0a007986 */ /* 0x0005e8000c101b06 */
.L_x_3:
[----:B------:R-:W-:Y:S05]  /*08b0*/  @!P2 BRA `(.L_x_2) ;  /* 0x000000000090a947 */ /* 0x000fea0003800000 */
[----:B------:R-:W-:Y:S02]  /*08c0*/  ISETP.NE.AND P3, PT, R4, 0x1, PT ;  /* 0x000000010400780c */ /* 0x000fe40003f65270 */
[----:B------:R-:W-:-:S11]  /*08d0*/  LOP3.LUT P2, RZ, R8, 0x1, RZ, 0xc0, !PT ;  /* 0x0000000108ff7812 */ /* 0x000fd6000784c0ff */
[----:B------:R-:W-:Y:S05]  /*08e0*/  @!P3 BRA `(.L_x_4) ;  /* 0x000000000058b947 */ /* 0x000fea0003800000 */
[----:B------:R-:W0:Y:S01]  /*08f0*/  LDC.64 R14, c[0x0][0x388] ;  /* 0x0000e200ff0e7b82 */ /* 0x000e220000000a00 */
[----:B-1----:R-:W-:Y:S01]  /*0900*/  IADD3 R17, PT, PT, R9, R20, RZ ;  /* 0x0000001409117210 */ /* 0x002fe20007ffe0ff */
[----:B------:R-:W-:Y:S01]  /*0910*/  IMAD R7, R20, R8, R9 ;  /* 0x0000000814077224 */ /* 0x000fe200078e0209 */
[----:B------:R-:W1:Y:S05]  /*0920*/  LDCU.64 UR8, c[0x0][0x388] ;  /* 0x00007100ff0877ac */ /* 0x000e6a0008000a00 */
[----:B------:R-:W3:Y:S01]  /*0930*/  LDC.64 R12, c[0x0][0x390] ;  /* 0x0000e400ff0c7b82 */ /* 0x000ee20000000a00 */
[----:B0-----:R-:W-:-:S06]  /*0940*/  IMAD.WIDE.U32 R14, R17, 0x8, R14 ;  /* 0x00000008110e7825 */ /* 0x001fcc00078e000e */
[----:B------:R-:W4:Y:S01]  /*0950*/  LDG.E.64 R14, desc[UR6][R14.64] ;  /* 0x000000060e0e7981 */ /* 0x000f22000c1e1b00 */
[----:B---3--:R-:W-:-:S06]  /*0960*/  IMAD.WIDE.U32 R16, R7, 0x8, R12 ;  /* 0x0000000807107825 */ /* 0x008fcc00078e000c */
[----:B------:R-:W4:Y:S01]  /*0970*/  LDG.E.64 R16, desc[UR6][R16.64] ;  /* 0x0000000610107981 */ /* 0x000f22000c1e1b00 */
[----:B--2---:R-:W-:Y:S01]  /*0980*/  IADD3 R19, P3, PT, R9, R20, RZ ;  /* 0x0000001409137210 */ /* 0x004fe20007f7e0ff */
[----:B------:R-:W-:-:S03]  /*0990*/  IMAD.IADD R7, R7, 0x1, R8 ;  /* 0x0000000107077824 */ /* 0x000fc600078e0208 */
[----:B------:R-:W-:Y:S02]  /*09a0*/  IADD3.X R24, PT, PT, RZ, RZ, RZ, P3, !PT ;  /* 0x000000ffff187210 */ /* 0x000fe40001ffe4ff */
[----:B-1----:R-:W-:Y:S01]  /*09b0*/  LEA R18, P3, R19, UR8, 0x3 ;  /* 0x0000000813127c11 */ /* 0x002fe2000f8618ff */
[----:B------:R-:W-:-:S03]  /*09c0*/  IMAD.WIDE.U32 R12, R7, 0x8, R12 ;  /* 0x00000008070c7825 */ /* 0x000fc600078e000c */
[----:B------:R-:W-:Y:S01]  /*09d0*/  LEA.HI.X R19, R19, UR9, R24, 0x3, P3 ;  /* 0x0000000913137c11 */ /* 0x000fe200098f1c18 */
[----:B----45:R-:W-:-:S07]  /*09e0*/  DFMA R22, R14, R16, R26 ;  /* 0x000000100e16722b */ /* 0x030fce000000001a */
[----:B------:R0:W-:Y:S04]  /*09f0*/  STG.E.64 desc[UR6][R10.64], R22 ;  /* 0x000000160a007986 */ /* 0x0001e8000c101b06 */
[----:B------:R-:W2:Y:S04]  /*0a00*/  LDG.E.64 R26, desc[UR6][R12.64] ;  /* 0x000000060c1a7981 */ /* 0x000ea8000c1e1b00 */
[----:B------:R-:W2:Y:S01]  /*0a10*/  LDG.E.64 R18, desc[UR6][R18.64+0x8] ;  /* 0x0000080612127981 */ /* 0x000ea2000c1e1b00 */
[----:B------:R-:W-:Y:S01]  /*0a20*/  IADD3 R20, PT, PT, R20, 0x2, RZ ;  /* 0x0000000214147810 */ /* 0x000fe20007ffe0ff */
[----:B--2---:R-:W-:-:S07]  /*0a30*/  DFMA R26, R18, R26, R22 ;  /* 0x0000001a121a722b */ /* 0x004fce0000000016 */
[----:B------:R0:W-:Y:S04]  /*0a40*/  STG.E.64 desc[UR6][R10.64], R26 ;  /* 0x0000001a0a007986 */ /* 0x0001e8000c101b06 */
.L_x_4:
[----:B------:R-:W-:Y:S05]  /*0a50*/  @!P2 BRA `(.L_x_2) ;  /* 0x000000000028a947 */ /* 0x000fea0003800000 */
[----:B------:R-:W3:Y:S01]  /*0a60*/  LDC.64 R14, c[0x0][0x388] ;  /* 0x0000e200ff0e7b82 */ /* 0x000ee20000000a00 */
[----:B------:R-:W-:Y:S01]  /*0a70*/  IADD3 R7, PT, PT, R9, R20, RZ ;  /* 0x0000001409077210 */ /* 0x000fe20007ffe0ff */
[----:B------:R-:W-:-:S06]  /*0a80*/  IMAD R9, R20, R8, R9 ;  /* 0x0000000814097224 */ /* 0x000fcc00078e0209 */
[----:B------:R-:W4:Y:S01]  /*0a90*/  LDC.64 R12, c[0x0][0x390] ;  /* 0x0000e400ff0c7b82 */ /* 0x000f220000000a00 */
[----:B---3--:R-:W-:-:S06]  /*0aa0*/  IMAD.WIDE.U32 R14, R7, 0x8, R14 ;  /* 0x00000008070e7825 */ /* 0x008fcc00078e000e */
[----:B------:R-:W0:Y:S01]  /*0ab0*/  LDG.E.64 R14, desc[UR6][R14.64] ;  /* 0x000000060e0e7981 */ /* 0x000e22000c1e1b00 */
[----:B----4-:R-:W-:-:S06]  /*0ac0*/  IMAD.WIDE.U32 R12, R9, 0x8, R12 ;  /* 0x00000008090c7825 */ /* 0x010fcc00078e000c */
[----:B------:R-:W0:Y:S02]  /*0ad0*/  LDG.E.64 R12, desc[UR6][R12.64] ;  /* 0x000000060c0c7981 */ /* 0x000e24000c1e1b00 */
[----:B012--5:R-:W-:-:S07]  /*0ae0*/  DFMA R26, R14, R12, R26 ;  /* 0x0000000c0e1a722b */ /* 0x027fce000000001a */
[----:B------:R3:W-:Y:S04]  /*0af0*/  STG.E.64 desc[UR6][R10.64], R26 ;  /* 0x0000001a0a007986 */ /* 0x0007e8000c101b06 */
.L_x_2:
[----:B------:R-:W-:Y:S05]  /*0b00*/  @!P1 BRA `(.L_x_5) ;  /* 0xfffffff400789947 */ /* 0x000fea000383ffff */
[----:B------:R-:W-:Y:S05]  /*0b10*/  EXIT ;  /* 0x000000000000794d */ /* 0x000fea0003800000 */
.L_x_6:
[----:B------:R-:W-:-:S00]  /*0b20*/  BRA `(.L_x_6) ;  /* 0xfffffffc00fc7947 */ /* 0x000fc0000383ffff */
[----:B------:R-:W-:-:S00]  /*0b30*/  NOP ;  /* 0x0000000000007918 */ /* 0x000fc00000000000 */
        /* <DEDUP_REMOVED lines=12> */
.L_x_7:


//--------------------- .nv.shared.reserved.0     --------------------------
	.section	.nv.shared.reserved.0,"aw",@nobits
	.weak		__nv_reservedSMEM_offset_0_alias
	.size		__nv_reservedSMEM_offset_0_alias, 0, 64
	.other		__nv_reservedSMEM_offset_0_alias,@"STO_CUDA_RESERVED_SHARED STV_DEFAULT"
__nv_reservedSMEM_offset_0_alias:
	.zero		0
	.zero		64


//--------------------- .nv.constant0._Z9GPUmatmuliPdS_S_ --------------------------
	.section	.nv.constant0._Z9GPUmatmuliPdS_S_,"a",@progbits
	.sectionflags	@""
	.align	4
.nv.constant0._Z9GPUmatmuliPdS_S_:
	.zero		928


//--------------------- SYMBOLS --------------------------

	.type		.nv.reservedSmem.offset0,@object
	.size		.nv.reservedSmem.offset0,0x4
